//
// Generated by NVIDIA NVVM Compiler
//
// Compiler Build ID: CL-36424714
// Cuda compilation tools, release 13.0, V13.0.88
// Based on NVVM 20.0.0
//

.version 9.0
.target sm_100
.address_size 64

	// .globl	_Z3addPA4000_iS0_S0_

.visible .entry _Z3addPA4000_iS0_S0_(
	.param .u64 .ptr .align 1 _Z3addPA4000_iS0_S0__param_0,
	.param .u64 .ptr .align 1 _Z3addPA4000_iS0_S0__param_1,
	.param .u64 .ptr .align 1 _Z3addPA4000_iS0_S0__param_2
)
{
	.reg .pred 	%p<4>;
	.reg .b32 	%r<13>;
	.reg .b64 	%rd<15>;

	ld.param.u64 	%rd1, [_Z3addPA4000_iS0_S0__param_0];
	ld.param.u64 	%rd2, [_Z3addPA4000_iS0_S0__param_1];
	ld.param.u64 	%rd3, [_Z3addPA4000_iS0_S0__param_2];
	mov.u32 	%r3, %ntid.x;
	mov.u32 	%r4, %ctaid.x;
	mov.u32 	%r5, %tid.x;
	mad.lo.s32 	%r1, %r3, %r4, %r5;
	mov.u32 	%r6, %ntid.y;
	mov.u32 	%r7, %ctaid.y;
	mov.u32 	%r8, %tid.y;
	mad.lo.s32 	%r9, %r6, %r7, %r8;
	setp.gt.u32 	%p1, %r1, 39;
	setp.gt.u32 	%p2, %r9, 3999;
	or.pred  	%p3, %p1, %p2;
	@%p3 bra 	$L__BB0_2;
	cvta.to.global.u64 	%rd4, %rd1;
	cvta.to.global.u64 	%rd5, %rd2;
	cvta.to.global.u64 	%rd6, %rd3;
	mul.wide.u32 	%rd7, %r1, 16000;
	add.s64 	%rd8, %rd4, %rd7;
	mul.wide.u32 	%rd9, %r9, 4;
	add.s64 	%rd10, %rd8, %rd9;
	ld.global.u32 	%r10, [%rd10];
	add.s64 	%rd11, %rd5, %rd7;
	add.s64 	%rd12, %rd11, %rd9;
	ld.global.u32 	%r11, [%rd12];
	add.s32 	%r12, %r11, %r10;
	add.s64 	%rd13, %rd6, %rd7;
	add.s64 	%rd14, %rd13, %rd9;
	st.global.u32 	[%rd14], %r12;
$L__BB0_2:
	ret;

}


// ===== COMPILED SASS (sm_100) =====

	.target	sm_100

	.elftype	@"ET_EXEC"


//--------------------- .note.nv.tkinfo           --------------------------
	.section	.note.nv.tkinfo,"",@"SHT_NOTE"
	.sectionflags	@"SHF_NOTE_NV_TKINFO"
	.tkinfo
        /*0018*/ 	.word	0x00000002
        /*0030*/ 	.string	""
        /*0030*/ 	.string	"ptxas"
        /*0030*/ 	.string	"Cuda compilation tools, release 13.0, V13.0.88"
        /*0030*/ 	.string	"Build cuda_13.0.r13.0/compiler.36424714_0"
        /*0030*/ 	.string	"-arch sm_100 -m 64 "



//--------------------- .note.nv.cuinfo           --------------------------
	.section	.note.nv.cuinfo,"",@"SHT_NOTE"
	.sectionflags	@"SHF_NOTE_NV_CUINFO"
        /*0018*/ 	.short	0x0002
        /*001a*/ 	.short	0x0064
        /*001c*/ 	.short	0x0082
	.zero		2


//--------------------- .nv.info                  --------------------------
	.section	.nv.info,"",@"SHT_CUDA_INFO"
	.align	4


	//----- nvinfo : EIATTR_REGCOUNT
	.align		4
        /*0000*/ 	.byte	0x04, 0x2f
        /*0002*/ 	.short	(.L_1 - .L_0)
	.align		4
.L_0:
        /*0004*/ 	.word	index@(_Z3addPA4000_iS0_S0_)
        /*0008*/ 	.word	0x0000000e


	//----- nvinfo : EIATTR_FRAME_SIZE
	.align		4
.L_1:
        /*000c*/ 	.byte	0x04, 0x11
        /*000e*/ 	.short	(.L_3 - .L_2)
	.align		4
.L_2:
        /*0010*/ 	.word	index@(_Z3addPA4000_iS0_S0_)
        /*0014*/ 	.word	0x00000000


	//----- nvinfo : EIATTR_MIN_STACK_SIZE
	.align		4
.L_3:
        /*0018*/ 	.byte	0x04, 0x12
        /*001a*/ 	.short	(.L_5 - .L_4)
	.align		4
.L_4:
        /*001c*/ 	.word	index@(_Z3addPA4000_iS0_S0_)
        /*0020*/ 	.word	0x00000000
.L_5:


//--------------------- .nv.compat                --------------------------
	.section	.nv.compat,"",@"SHT_CUDA_COMPAT_INFO"
	.align	4
        /*0000*/ 	.byte	0x02, 0x09, 0x00, 0x00, 0x02, 0x02, 0x01, 0x00, 0x02, 0x05, 0x05, 0x00, 0x03, 0x07, 0x01, 0x01
        /*0010*/ 	.byte	0x02, 0x03, 0x00, 0x00, 0x02, 0x06, 0x01, 0x00, 0x04, 0x0b, 0x08, 0x00, 0x09, 0x00, 0x00, 0x00
        /*0020*/ 	.byte	0x00, 0x00, 0x00, 0x00


//--------------------- .nv.info._Z3addPA4000_iS0_S0_ --------------------------
	.section	.nv.info._Z3addPA4000_iS0_S0_,"",@"SHT_CUDA_INFO"
	.sectionflags	@""
	.align	4


	//----- nvinfo : EIATTR_CUDA_API_VERSION
	.align		4
        /*0000*/ 	.byte	0x04, 0x37
        /*0002*/ 	.short	(.L_7 - .L_6)
.L_6:
        /*0004*/ 	.word	0x00000082


	//----- nvinfo : EIATTR_KPARAM_INFO
	.align		4
.L_7:
        /*0008*/ 	.byte	0x04, 0x17
        /*000a*/ 	.short	(.L_9 - .L_8)
.L_8:
        /*000c*/ 	.word	0x00000000
        /*0010*/ 	.short	0x0002
        /*0012*/ 	.short	0x0010
        /*0014*/ 	.byte	0x00, 0xf5, 0x21, 0x00


	//----- nvinfo : EIATTR_KPARAM_INFO
	.align		4
.L_9:
        /*0018*/ 	.byte	0x04, 0x17
        /*001a*/ 	.short	(.L_11 - .L_10)
.L_10:
        /*001c*/ 	.word	0x00000000
        /*0020*/ 	.short	0x0001
        /*0022*/ 	.short	0x0008
        /*0024*/ 	.byte	0x00, 0xf5, 0x21, 0x00


	//----- nvinfo : EIATTR_KPARAM_INFO
	.align		4
.L_11:
        /*0028*/ 	.byte	0x04, 0x17
        /*002a*/ 	.short	(.L_13 - .L_12)
.L_12:
        /*002c*/ 	.word	0x00000000
        /*0030*/ 	.short	0x0000
        /*0032*/ 	.short	0x0000
        /*0034*/ 	.byte	0x00, 0xf5, 0x21, 0x00


	//----- nvinfo : EIATTR_SPARSE_MMA_MASK
	.align		4
.L_13:
        /*0038*/ 	.byte	0x03, 0x50
        /*003a*/ 	.short	0x0000


	//----- nvinfo : EIATTR_MAXREG_COUNT
	.align		4
        /*003c*/ 	.byte	0x03, 0x1b
        /*003e*/ 	.short	0x00ff


	//----- nvinfo : EIATTR_MERCURY_ISA_VERSION
	.align		4
        /*0040*/ 	.byte	0x03, 0x5f
        /*0042*/ 	.short	0x0101


	//----- nvinfo : EIATTR_VRC_CTA_INIT_COUNT
	.align		4
        /*0044*/ 	.byte	0x02, 0x4a
	.zero		1
	.zero		1


	//----- nvinfo : EIATTR_EXIT_INSTR_OFFSETS
	.align		4
        /*0048*/ 	.byte	0x04, 0x1c
        /*004a*/ 	.short	(.L_15 - .L_14)


	//   ....[0]....
.L_14:
        /*004c*/ 	.word	0x000000b0


	//   ....[1]....
        /*0050*/ 	.word	0x000001a0


	//----- nvinfo : EIATTR_CBANK_PARAM_SIZE
	.align		4
.L_15:
        /*0054*/ 	.byte	0x03, 0x19
        /*0056*/ 	.short	0x0018


	//----- nvinfo : EIATTR_PARAM_CBANK
	.align		4
        /*0058*/ 	.byte	0x04, 0x0a
        /*005a*/ 	.short	(.L_17 - .L_16)
	.align		4
.L_16:
        /*005c*/ 	.word	index@(.nv.constant0._Z3addPA4000_iS0_S0_)
        /*0060*/ 	.short	0x0380
        /*0062*/ 	.short	0x0018


	//----- nvinfo : EIATTR_SW_WAR
	.align		4
.L_17:
        /*0064*/ 	.byte	0x04, 0x36
        /*0066*/ 	.short	(.L_19 - .L_18)
.L_18:
        /*0068*/ 	.word	0x00000008
.L_19:


//--------------------- .nv.callgraph             --------------------------
	.section	.nv.callgraph,"",@"SHT_CUDA_CALLGRAPH"
	.align	4
	.sectionentsize	8
	.align		4
        /*0000*/ 	.word	0x00000000
	.align		4
        /*0004*/ 	.word	0xffffffff
	.align		4
        /*0008*/ 	.word	0x00000000
	.align		4
        /*000c*/ 	.word	0xfffffffe
	.align		4
        /*0010*/ 	.word	0x00000000
	.align		4
        /*0014*/ 	.word	0xfffffffd
	.align		4
        /*0018*/ 	.word	0x00000000
	.align		4
        /*001c*/ 	.word	0xfffffffc


//--------------------- .text._Z3addPA4000_iS0_S0_ --------------------------
	.section	.text._Z3addPA4000_iS0_S0_,"ax",@progbits
	.align	128
        .global         _Z3addPA4000_iS0_S0_
        .type           _Z3addPA4000_iS0_S0_,@function
        .size           _Z3addPA4000_iS0_S0_,(.L_x_1 - _Z3addPA4000_iS0_S0_)
        .other          _Z3addPA4000_iS0_S0_,@"STO_CUDA_ENTRY STV_DEFAULT"
_Z3addPA4000_iS0_S0_:
.text._Z3addPA4000_iS0_S0_:
[----:B------:R-:W-:Y:S01]  /*0000*/  LDC R1, c[0x0][0x37c] ;  /* 0x0000df00ff017b82 */ /* 0x000fe20000000800 */
[----:B------:R-:W0:Y:S01]  /*0010*/  S2R R11, SR_CTAID.Y ;  /* 0x00000000000b7919 */ /* 0x000e220000002600 */
[----:B------:R-:W1:Y:S01]  /*0020*/  LDCU UR4, c[0x0][0x360] ;  /* 0x00006c00ff0477ac */ /* 0x000e620008000800 */
[----:B------:R-:W0:Y:S01]  /*0030*/  S2R R2, SR_TID.Y ;  /* 0x0000000000027919 */ /* 0x000e220000002200 */
[----:B------:R-:W0:Y:S01]  /*0040*/  LDCU UR5, c[0x0][0x364] ;  /* 0x00006c80ff0577ac */ /* 0x000e220008000800 */
[----:B------:R-:W1:Y:S01]  /*0050*/  S2R R9, SR_CTAID.X ;  /* 0x0000000000097919 */ /* 0x000e620000002500 */
[----:B------:R-:W1:Y:S01]  /*0060*/  S2R R0, SR_TID.X ;  /* 0x0000000000007919 */ /* 0x000e620000002100 */
[----:B0-----:R-:W-:-:S05]  /*0070*/  IMAD R11, R11, UR5, R2 ;  /* 0x000000050b0b7c24 */ /* 0x001fca000f8e0202 */
[----:B------:R-:W-:Y:S01]  /*0080*/  ISETP.GT.U32.AND P0, PT, R11, 0xf9f, PT ;  /* 0x00000f9f0b00780c */ /* 0x000fe20003f04070 */
[----:B-1----:R-:W-:-:S05]  /*0090*/  IMAD R9, R9, UR4, R0 ;  /* 0x0000000409097c24 */ /* 0x002fca000f8e0200 */
[----:B------:R-:W-:-:S13]  /*00a0*/  ISETP.GT.U32.OR P0, PT, R9, 0x27, P0 ;  /* 0x000000270900780c */ /* 0x000fda0000704470 */
[----:B------:R-:W-:Y:S05]  /*00b0*/  @P0 EXIT ;  /* 0x000000000000094d */ /* 0x000fea0003800000 */
[----:B------:R-:W0:Y:S01]  /*00c0*/  LDC.64 R2, c[0x0][0x380] ;  /* 0x0000e000ff027b82 */ /* 0x000e220000000a00 */
[----:B------:R-:W1:Y:S07]  /*00d0*/  LDCU.64 UR4, c[0x0][0x358] ;  /* 0x00006b00ff0477ac */ /* 0x000e6e0008000a00 */
[----:B------:R-:W2:Y:S08]  /*00e0*/  LDC.64 R4, c[0x0][0x388] ;  /* 0x0000e200ff047b82 */ /* 0x000eb00000000a00 */
[----:B------:R-:W3:Y:S01]  /*00f0*/  LDC.64 R6, c[0x0][0x390] ;  /* 0x0000e400ff067b82 */ /* 0x000ee20000000a00 */
[----:B0-----:R-:W-:-:S04]  /*0100*/  IMAD.WIDE.U32 R2, R9, 0x3e80, R2 ;  /* 0x00003e8009027825 */ /* 0x001fc800078e0002 */
[----:B------:R-:W-:-:S04]  /*0110*/  IMAD.WIDE.U32 R2, R11, 0x4, R2 ;  /* 0x000000040b027825 */ /* 0x000fc800078e0002 */
[----:B--2---:R-:W-:Y:S02]  /*0120*/  IMAD.WIDE.U32 R4, R9, 0x3e80, R4 ;  /* 0x00003e8009047825 */ /* 0x004fe400078e0004 */
[----:B-1----:R-:W2:Y:S02]  /*0130*/  LDG.E R2, desc[UR4][R2.64] ;  /* 0x0000000402027981 */ /* 0x002ea4000c1e1900 */
[----:B------:R-:W-:-:S06]  /*0140*/  IMAD.WIDE.U32 R4, R11, 0x4, R4 ;  /* 0x000000040b047825 */ /* 0x000fcc00078e0004 */
[----:B------:R-:W2:Y:S01]  /*0150*/  LDG.E R5, desc[UR4][R4.64] ;  /* 0x0000000404057981 */ /* 0x000ea2000c1e1900 */
[----:B---3--:R-:W-:-:S04]  /*0160*/  IMAD.WIDE.U32 R6, R9, 0x3e80, R6 ;  /* 0x00003e8009067825 */ /* 0x008fc800078e0006 */
[----:B------:R-:W-:Y:S01]  /*0170*/  IMAD.WIDE.U32 R6, R11, 0x4, R6 ;  /* 0x000000040b067825 */ /* 0x000fe200078e0006 */
[----:B--2---:R-:W-:-:S05]  /*0180*/  IADD3 R9, PT, PT, R2, R5, RZ ;  /* 0x0000000502097210 */ /* 0x004fca0007ffe0ff */
[----:B------:R-:W-:Y:S01]  /*0190*/  STG.E desc[UR4][R6.64], R9 ;  /* 0x0000000906007986 */ /* 0x000fe2000c101904 */
[----:B------:R-:W-:Y:S05]  /*01a0*/  EXIT ;  /* 0x000000000000794d */ /* 0x000fea0003800000 */
.L_x_0:
[----:B------:R-:W-:-:S00]  /*01b0*/  BRA `(.L_x_0) ;  /* 0xfffffffc00fc7947 */ /* 0x000fc0000383ffff */
[----:B------:R-:W-:-:S00]  /*01c0*/  NOP ;  /* 0x0000000000007918 */ /* 0x000fc00000000000 */
        /* <DEDUP_REMOVED lines=11> */
.L_x_1:


//--------------------- .nv.shared.reserved.0     --------------------------
	.section	.nv.shared.reserved.0,"aw",@nobits
	.weak		__nv_reservedSMEM_offset_0_alias
	.size		__nv_reservedSMEM_offset_0_alias, 0, 64
	.other		__nv_reservedSMEM_offset_0_alias,@"STO_CUDA_RESERVED_SHARED STV_DEFAULT"
__nv_reservedSMEM_offset_0_alias:
	.zero		0
	.zero		64


//--------------------- .nv.constant0._Z3addPA4000_iS0_S0_ --------------------------
	.section	.nv.constant0._Z3addPA4000_iS0_S0_,"a",@progbits
	.sectionflags	@""
	.align	4
.nv.constant0._Z3addPA4000_iS0_S0_:
	.zero		920


//--------------------- SYMBOLS --------------------------

	.type		.nv.reservedSmem.offset0,@object
	.size		.nv.reservedSmem.offset0,0x4
